//
// Generated by NVIDIA NVVM Compiler
//
// Compiler Build ID: CL-36424714
// Cuda compilation tools, release 13.0, V13.0.88
// Based on NVVM 20.0.0
//

.version 9.0
.target sm_100
.address_size 64

	// .globl	_Z7run_gpuf
.extern .func  (.param .b32 func_retval0) vprintf
(
	.param .b64 vprintf_param_0,
	.param .b64 vprintf_param_1
)
;
.global .align 1 .b8 $str[51] = {84, 104, 105, 115, 32, 102, 117, 110, 99, 116, 105, 111, 110, 32, 99, 97, 110, 32, 111, 110, 108, 121, 32, 98, 101, 32, 99, 97, 108, 108, 101, 100, 32, 102, 114, 111, 109, 32, 116, 104, 101, 32, 100, 101, 118, 105, 99, 101, 33, 10};
.global .align 1 .b8 $str$1[33] = {72, 101, 108, 108, 111, 32, 102, 114, 111, 109, 32, 71, 80, 85, 32, 45, 32, 67, 85, 68, 65, 32, 65, 82, 67, 72, 58, 32, 37, 100, 33, 10};
.global .align 1 .b8 $str$2[4] = {37, 102, 10};

.visible .entry _Z7run_gpuf(
	.param .f32 _Z7run_gpuf_param_0
)
{
	.local .align 8 .b8 	__local_depot0[16];
	.reg .b64 	%SP;
	.reg .b64 	%SPL;
	.reg .b32 	%r<8>;
	.reg .b32 	%f<3>;
	.reg .b64 	%rd<11>;
	.reg .b64 	%fd<2>;

	mov.u64 	%SPL, __local_depot0;
	cvta.local.u64 	%SP, %SPL;
	ld.param.f32 	%f1, [_Z7run_gpuf_param_0];
	add.u64 	%rd1, %SP, 0;
	add.u64 	%rd2, %SPL, 0;
	add.u64 	%rd3, %SP, 8;
	add.u64 	%rd4, %SPL, 8;
	mov.b32 	%r1, 1000;
	st.local.u32 	[%rd2], %r1;
	mov.u64 	%rd5, $str$1;
	cvta.global.u64 	%rd6, %rd5;
	{ // callseq 0, 0
	.param .b64 param0;
	st.param.b64 	[param0], %rd6;
	.param .b64 param1;
	st.param.b64 	[param1], %rd1;
	.param .b32 retval0;
	call.uni (retval0), 
	vprintf, 
	(
	param0, 
	param1
	);
	ld.param.b32 	%r2, [retval0];
	} // callseq 0
	mov.u64 	%rd7, $str;
	cvta.global.u64 	%rd8, %rd7;
	{ // callseq 1, 0
	.param .b64 param0;
	st.param.b64 	[param0], %rd8;
	.param .b64 param1;
	st.param.b64 	[param1], 0;
	.param .b32 retval0;
	call.uni (retval0), 
	vprintf, 
	(
	param0, 
	param1
	);
	ld.param.b32 	%r4, [retval0];
	} // callseq 1
	mul.f32 	%f2, %f1, %f1;
	cvt.f64.f32 	%fd1, %f2;
	st.local.f64 	[%rd4], %fd1;
	mov.u64 	%rd9, $str$2;
	cvta.global.u64 	%rd10, %rd9;
	{ // callseq 2, 0
	.param .b64 param0;
	st.param.b64 	[param0], %rd10;
	.param .b64 param1;
	st.param.b64 	[param1], %rd3;
	.param .b32 retval0;
	call.uni (retval0), 
	vprintf, 
	(
	param0, 
	param1
	);
	ld.param.b32 	%r6, [retval0];
	} // callseq 2
	ret;

}


// ===== COMPILED SASS (sm_100) =====

	.target	sm_100

	.elftype	@"ET_EXEC"


//--------------------- .note.nv.tkinfo           --------------------------
	.section	.note.nv.tkinfo,"",@"SHT_NOTE"
	.sectionflags	@"SHF_NOTE_NV_TKINFO"
	.tkinfo
        /*0018*/ 	.word	0x00000002
        /*0030*/ 	.string	""
        /*0030*/ 	.string	"ptxas"
        /*0030*/ 	.string	"Cuda compilation tools, release 13.0, V13.0.88"
        /*0030*/ 	.string	"Build cuda_13.0.r13.0/compiler.36424714_0"
        /*0030*/ 	.string	"-arch sm_100 -m 64 "



//--------------------- .note.nv.cuinfo           --------------------------
	.section	.note.nv.cuinfo,"",@"SHT_NOTE"
	.sectionflags	@"SHF_NOTE_NV_CUINFO"
        /*0018*/ 	.short	0x0002
        /*001a*/ 	.short	0x0064
        /*001c*/ 	.short	0x0082
	.zero		2


//--------------------- .nv.info                  --------------------------
	.section	.nv.info,"",@"SHT_CUDA_INFO"
	.align	4


	//----- nvinfo : EIATTR_REGCOUNT
	.align		4
        /*0000*/ 	.byte	0x04, 0x2f
        /*0002*/ 	.short	(.L_4 - .L_3)
	.align		4
.L_3:
        /*0004*/ 	.word	index@(_Z7run_gpuf)
        /*0008*/ 	.word	0x00000018


	//----- nvinfo : EIATTR_FRAME_SIZE
	.align		4
.L_4:
        /*000c*/ 	.byte	0x04, 0x11
        /*000e*/ 	.short	(.L_6 - .L_5)
	.align		4
.L_5:
        /*0010*/ 	.word	index@(_Z7run_gpuf)
        /*0014*/ 	.word	0x00000010


	//----- nvinfo : EIATTR_MIN_STACK_SIZE
	.align		4
.L_6:
        /*0018*/ 	.byte	0x04, 0x12
        /*001a*/ 	.short	(.L_8 - .L_7)
	.align		4
.L_7:
        /*001c*/ 	.word	index@(_Z7run_gpuf)
        /*0020*/ 	.word	0x00000010
.L_8:


//--------------------- .nv.compat                --------------------------
	.section	.nv.compat,"",@"SHT_CUDA_COMPAT_INFO"
	.align	4
        /*0000*/ 	.byte	0x02, 0x09, 0x00, 0x00, 0x02, 0x02, 0x01, 0x00, 0x02, 0x05, 0x05, 0x00, 0x03, 0x07, 0x01, 0x01
        /*0010*/ 	.byte	0x02, 0x03, 0x00, 0x00, 0x02, 0x06, 0x01, 0x00, 0x04, 0x0b, 0x08, 0x00, 0x09, 0x00, 0x00, 0x00
        /*0020*/ 	.byte	0x00, 0x00, 0x00, 0x00


//--------------------- .nv.info._Z7run_gpuf      --------------------------
	.section	.nv.info._Z7run_gpuf,"",@"SHT_CUDA_INFO"
	.sectionflags	@""
	.align	4


	//----- nvinfo : EIATTR_CUDA_API_VERSION
	.align		4
        /*0000*/ 	.byte	0x04, 0x37
        /*0002*/ 	.short	(.L_10 - .L_9)
.L_9:
        /*0004*/ 	.word	0x00000082


	//----- nvinfo : EIATTR_KPARAM_INFO
	.align		4
.L_10:
        /*0008*/ 	.byte	0x04, 0x17
        /*000a*/ 	.short	(.L_12 - .L_11)
.L_11:
        /*000c*/ 	.word	0x00000000
        /*0010*/ 	.short	0x0000
        /*0012*/ 	.short	0x0000
        /*0014*/ 	.byte	0x00, 0xf0, 0x11, 0x00


	//----- nvinfo : EIATTR_SPARSE_MMA_MASK
	.align		4
.L_12:
        /*0018*/ 	.byte	0x03, 0x50
        /*001a*/ 	.short	0x0000


	//----- nvinfo : EIATTR_MAXREG_COUNT
	.align		4
        /*001c*/ 	.byte	0x03, 0x1b
        /*001e*/ 	.short	0x00ff


	//----- nvinfo : EIATTR_EXTERNS
	.align		4
        /*0020*/ 	.byte	0x04, 0x0f
        /*0022*/ 	.short	(.L_14 - .L_13)


	//   ....[0]....
	.align		4
.L_13:
        /*0024*/ 	.word	index@(vprintf)


	//----- nvinfo : EIATTR_MERCURY_ISA_VERSION
	.align		4
.L_14:
        /*0028*/ 	.byte	0x03, 0x5f
        /*002a*/ 	.short	0x0101


	//----- nvinfo : EIATTR_VRC_CTA_INIT_COUNT
	.align		4
        /*002c*/ 	.byte	0x02, 0x4a
	.zero		1
	.zero		1


	//----- nvinfo : EIATTR_SYSCALL_OFFSETS
	.align		4
        /*0030*/ 	.byte	0x04, 0x46
        /*0032*/ 	.short	(.L_16 - .L_15)


	//   ....[0]....
.L_15:
        /*0034*/ 	.word	0x00000100


	//   ....[1]....
        /*0038*/ 	.word	0x00000170


	//   ....[2]....
        /*003c*/ 	.word	0x00000230


	//----- nvinfo : EIATTR_EXIT_INSTR_OFFSETS
	.align		4
.L_16:
        /*0040*/ 	.byte	0x04, 0x1c
        /*0042*/ 	.short	(.L_18 - .L_17)


	//   ....[0]....
.L_17:
        /*0044*/ 	.word	0x00000240


	//----- nvinfo : EIATTR_CBANK_PARAM_SIZE
	.align		4
.L_18:
        /*0048*/ 	.byte	0x03, 0x19
        /*004a*/ 	.short	0x0004


	//----- nvinfo : EIATTR_PARAM_CBANK
	.align		4
        /*004c*/ 	.byte	0x04, 0x0a
        /*004e*/ 	.short	(.L_20 - .L_19)
	.align		4
.L_19:
        /*0050*/ 	.word	index@(.nv.constant0._Z7run_gpuf)
        /*0054*/ 	.short	0x0380
        /*0056*/ 	.short	0x0004


	//----- nvinfo : EIATTR_SW_WAR
	.align		4
.L_20:
        /*0058*/ 	.byte	0x04, 0x36
        /*005a*/ 	.short	(.L_22 - .L_21)
.L_21:
        /*005c*/ 	.word	0x00000008
.L_22:


//--------------------- .nv.callgraph             --------------------------
	.section	.nv.callgraph,"",@"SHT_CUDA_CALLGRAPH"
	.align	4
	.sectionentsize	8
	.align		4
        /*0000*/ 	.word	0x00000000
	.align		4
        /*0004*/ 	.word	0xffffffff
	.align		4
        /*0008*/ 	.word	index@(_Z7run_gpuf)
	.align		4
        /*000c*/ 	.word	index@(vprintf)
	.align		4
        /*0010*/ 	.word	0x00000000
	.align		4
        /*0014*/ 	.word	0xfffffffe
	.align		4
        /*0018*/ 	.word	0x00000000
	.align		4
        /*001c*/ 	.word	0xfffffffd
	.align		4
        /*0020*/ 	.word	0x00000000
	.align		4
        /*0024*/ 	.word	0xfffffffc


//--------------------- .nv.constant4             --------------------------
	.section	.nv.constant4,"a",@progbits
	.align	8
	.align		8
.nv.constant4:
        /*0000*/ 	.dword	vprintf
	.align		8
        /*0008*/ 	.dword	$str
	.align		8
        /*0010*/ 	.dword	$str$1
	.align		8
        /*0018*/ 	.dword	$str$2


//--------------------- .text._Z7run_gpuf         --------------------------
	.section	.text._Z7run_gpuf,"ax",@progbits
	.align	128
        .global         _Z7run_gpuf
        .type           _Z7run_gpuf,@function
        .size           _Z7run_gpuf,(.L_x_4 - _Z7run_gpuf)
        .other          _Z7run_gpuf,@"STO_CUDA_ENTRY STV_DEFAULT"
_Z7run_gpuf:
.text._Z7run_gpuf:
[----:B------:R-:W0:Y:S01]  /*0000*/  LDC R1, c[0x0][0x37c] ;  /* 0x0000df00ff017b82 */ /* 0x000e220000000800 */
[----:B------:R-:W1:Y:S01]  /*0010*/  LDCU UR4, c[0x0][0x2f8] ;  /* 0x00005f00ff0477ac */ /* 0x000e620008000800 */
[----:B0-----:R-:W-:Y:S01]  /*0020*/  VIADD R1, R1, 0xfffffff0 ;  /* 0xfffffff001017836 */ /* 0x001fe20000000000 */
[----:B------:R-:W-:Y:S01]  /*0030*/  MOV R17, 0x0 ;  /* 0x0000000000117802 */ /* 0x000fe20000000f00 */
[----:B------:R-:W-:Y:S01]  /*0040*/  IMAD.MOV.U32 R0, RZ, RZ, 0x3e8 ;  /* 0x000003e8ff007424 */ /* 0x000fe200078e00ff */
[----:B------:R-:W0:Y:S03]  /*0050*/  LDCU UR5, c[0x0][0x2fc] ;  /* 0x00005f80ff0577ac */ /* 0x000e260008000800 */
[----:B------:R2:W3:Y:S01]  /*0060*/  LDC.64 R8, c[0x4][R17] ;  /* 0x0100000011087b82 */ /* 0x0004e20000000a00 */
[----:B------:R2:W-:Y:S01]  /*0070*/  STL [R1], R0 ;  /* 0x0000000001007387 */ /* 0x0005e20000100800 */
[----:B------:R-:W4:Y:S01]  /*0080*/  LDCU.64 UR6, c[0x4][0x10] ;  /* 0x01000200ff0677ac */ /* 0x000f220008000a00 */
[----:B-1----:R-:W-:-:S04]  /*0090*/  IADD3 R6, P0, PT, R1, UR4, RZ ;  /* 0x0000000401067c10 */ /* 0x002fc8000ff1e0ff */
[----:B------:R-:W-:Y:S01]  /*00a0*/  IADD3 R16, P1, PT, R6, 0x8, RZ ;  /* 0x0000000806107810 */ /* 0x000fe20007f3e0ff */
[----:B0-----:R-:W-:Y:S01]  /*00b0*/  IMAD.X R7, RZ, RZ, UR5, P0 ;  /* 0x00000005ff077e24 */ /* 0x001fe200080e06ff */
[----:B----4-:R-:W-:Y:S01]  /*00c0*/  MOV R4, UR6 ;  /* 0x0000000600047c02 */ /* 0x010fe20008000f00 */
[----:B------:R-:W-:Y:S02]  /*00d0*/  IMAD.U32 R5, RZ, RZ, UR7 ;  /* 0x00000007ff057e24 */ /* 0x000fe4000f8e00ff */
[----:B--2---:R-:W-:-:S08]  /*00e0*/  IMAD.X R2, RZ, RZ, R7, P1 ;  /* 0x000000ffff027224 */ /* 0x004fd000008e0607 */
[----:B------:R-:W-:-:S07]  /*00f0*/  LEPC R20, `(.L_x_0) ;  /* 0x000000001014794e */ /* 0x000fce0000000000 */
[----:B---3--:R-:W-:Y:S05]  /*0100*/  CALL.ABS.NOINC R8 ;  /* 0x0000000008007343 */ /* 0x008fea0003c00000 */
.L_x_0:
[----:B------:R0:W1:Y:S01]  /*0110*/  LDC.64 R8, c[0x4][R17] ;  /* 0x0100000011087b82 */ /* 0x0000620000000a00 */
[----:B------:R-:W2:Y:S01]  /*0120*/  LDCU.64 UR4, c[0x4][0x8] ;  /* 0x01000100ff0477ac */ /* 0x000ea20008000a00 */
[----:B------:R-:W-:Y:S02]  /*0130*/  CS2R R6, SRZ ;  /* 0x0000000000067805 */ /* 0x000fe4000001ff00 */
[----:B--2---:R-:W-:Y:S01]  /*0140*/  MOV R4, UR4 ;  /* 0x0000000400047c02 */ /* 0x004fe20008000f00 */
[----:B0-----:R-:W-:-:S07]  /*0150*/  IMAD.U32 R5, RZ, RZ, UR5 ;  /* 0x00000005ff057e24 */ /* 0x001fce000f8e00ff */
[----:B------:R-:W-:-:S07]  /*0160*/  LEPC R20, `(.L_x_1) ;  /* 0x000000001014794e */ /* 0x000fce0000000000 */
[----:B-1----:R-:W-:Y:S05]  /*0170*/  CALL.ABS.NOINC R8 ;  /* 0x0000000008007343 */ /* 0x002fea0003c00000 */
.L_x_1:
[----:B------:R-:W0:Y:S01]  /*0180*/  LDC R0, c[0x0][0x380] ;  /* 0x0000e000ff007b82 */ /* 0x000e220000000800 */
[----:B------:R-:W1:Y:S01]  /*0190*/  LDCU.64 UR4, c[0x4][0x18] ;  /* 0x01000300ff0477ac */ /* 0x000e620008000a00 */
[----:B------:R-:W-:Y:S01]  /*01a0*/  IMAD.MOV.U32 R6, RZ, RZ, R16 ;  /* 0x000000ffff067224 */ /* 0x000fe200078e0010 */
[----:B------:R-:W-:-:S05]  /*01b0*/  MOV R7, R2 ;  /* 0x0000000200077202 */ /* 0x000fca0000000f00 */
[----:B------:R2:W3:Y:S01]  /*01c0*/  LDC.64 R10, c[0x4][R17] ;  /* 0x01000000110a7b82 */ /* 0x0004e20000000a00 */
[----:B-1----:R-:W-:Y:S01]  /*01d0*/  IMAD.U32 R4, RZ, RZ, UR4 ;  /* 0x00000004ff047e24 */ /* 0x002fe2000f8e00ff */
[----:B------:R-:W-:Y:S01]  /*01e0*/  MOV R5, UR5 ;  /* 0x0000000500057c02 */ /* 0x000fe20008000f00 */
[----:B0-----:R-:W-:-:S04]  /*01f0*/  FMUL R0, R0, R0 ;  /* 0x0000000000007220 */ /* 0x001fc80000400000 */
[----:B------:R-:W0:Y:S02]  /*0200*/  F2F.F64.F32 R8, R0 ;  /* 0x0000000000087310 */ /* 0x000e240000201800 */
[----:B0--3--:R2:W-:Y:S02]  /*0210*/  STL.64 [R1+0x8], R8 ;  /* 0x0000080801007387 */ /* 0x0095e40000100a00 */
[----:B------:R-:W-:-:S07]  /*0220*/  LEPC R20, `(.L_x_2) ;  /* 0x000000001014794e */ /* 0x000fce0000000000 */
[----:B--2---:R-:W-:Y:S05]  /*0230*/  CALL.ABS.NOINC R10 ;  /* 0x000000000a007343 */ /* 0x004fea0003c00000 */
.L_x_2:
[----:B------:R-:W-:Y:S05]  /*0240*/  EXIT ;  /* 0x000000000000794d */ /* 0x000fea0003800000 */
.L_x_3:
[----:B------:R-:W-:-:S00]  /*0250*/  BRA `(.L_x_3) ;  /* 0xfffffffc00fc7947 */ /* 0x000fc0000383ffff */
[----:B------:R-:W-:-:S00]  /*0260*/  NOP ;  /* 0x0000000000007918 */ /* 0x000fc00000000000 */
        /* <DEDUP_REMOVED lines=9> */
.L_x_4:


//--------------------- .nv.global.init           --------------------------
	.section	.nv.global.init,"aw",@progbits
.nv.global.init:
	.type		$str$2,@object
	.size		$str$2,($str$1 - $str$2)
$str$2:
        /*0000*/ 	.byte	0x25, 0x66, 0x0a, 0x00
	.type		$str$1,@object
	.size		$str$1,($str - $str$1)
$str$1:
        /*0004*/ 	.byte	0x48, 0x65, 0x6c, 0x6c, 0x6f, 0x20, 0x66, 0x72, 0x6f, 0x6d, 0x20, 0x47, 0x50, 0x55, 0x20, 0x2d
        /*0014*/ 	.byte	0x20, 0x43, 0x55, 0x44, 0x41, 0x20, 0x41, 0x52, 0x43, 0x48, 0x3a, 0x20, 0x25, 0x64, 0x21, 0x0a
        /*0024*/ 	.byte	0x00
	.type		$str,@object
	.size		$str,(.L_0 - $str)
$str:
        /*0025*/ 	.byte	0x54, 0x68, 0x69, 0x73, 0x20, 0x66, 0x75, 0x6e, 0x63, 0x74, 0x69, 0x6f, 0x6e, 0x20, 0x63, 0x61
        /*0035*/ 	.byte	0x6e, 0x20, 0x6f, 0x6e, 0x6c, 0x79, 0x20, 0x62, 0x65, 0x20, 0x63, 0x61, 0x6c, 0x6c, 0x65, 0x64
        /*0045*/ 	.byte	0x20, 0x66, 0x72, 0x6f, 0x6d, 0x20, 0x74, 0x68, 0x65, 0x20, 0x64, 0x65, 0x76, 0x69, 0x63, 0x65
        /*0055*/ 	.byte	0x21, 0x0a, 0x00
.L_0:


//--------------------- .nv.shared.reserved.0     --------------------------
	.section	.nv.shared.reserved.0,"aw",@nobits
	.weak		__nv_reservedSMEM_offset_0_alias
	.size		__nv_reservedSMEM_offset_0_alias, 0, 64
	.other		__nv_reservedSMEM_offset_0_alias,@"STO_CUDA_RESERVED_SHARED STV_DEFAULT"
__nv_reservedSMEM_offset_0_alias:
	.zero		0
	.zero		64


//--------------------- .nv.constant0._Z7run_gpuf --------------------------
	.section	.nv.constant0._Z7run_gpuf,"a",@progbits
	.sectionflags	@""
	.align	4
.nv.constant0._Z7run_gpuf:
	.zero		900


//--------------------- SYMBOLS --------------------------

	.type		.nv.reservedSmem.offset0,@object
	.size		.nv.reservedSmem.offset0,0x4
	.type		vprintf,@function
